//
// Generated by NVIDIA NVVM Compiler
//
// Compiler Build ID: CL-36424714
// Cuda compilation tools, release 13.0, V13.0.88
// Based on NVVM 20.0.0
//

.version 9.0
.target sm_100
.address_size 64

	// .globl	_Z19matrixMul_2b_manualiiPfS_S_i

.visible .entry _Z19matrixMul_2b_manualiiPfS_S_i(
	.param .u32 _Z19matrixMul_2b_manualiiPfS_S_i_param_0,
	.param .u32 _Z19matrixMul_2b_manualiiPfS_S_i_param_1,
	.param .u64 .ptr .align 1 _Z19matrixMul_2b_manualiiPfS_S_i_param_2,
	.param .u64 .ptr .align 1 _Z19matrixMul_2b_manualiiPfS_S_i_param_3,
	.param .u64 .ptr .align 1 _Z19matrixMul_2b_manualiiPfS_S_i_param_4,
	.param .u32 _Z19matrixMul_2b_manualiiPfS_S_i_param_5
)
{
	.reg .pred 	%p<16>;
	.reg .b32 	%r<103>;
	.reg .b32 	%f<84>;
	.reg .b64 	%rd<83>;

	ld.param.u32 	%r44, [_Z19matrixMul_2b_manualiiPfS_S_i_param_0];
	ld.param.u32 	%r45, [_Z19matrixMul_2b_manualiiPfS_S_i_param_1];
	ld.param.u64 	%rd18, [_Z19matrixMul_2b_manualiiPfS_S_i_param_2];
	ld.param.u64 	%rd20, [_Z19matrixMul_2b_manualiiPfS_S_i_param_4];
	cvta.to.global.u64 	%rd1, %rd20;
	cvta.to.global.u64 	%rd2, %rd18;
	mov.u32 	%r47, %ctaid.x;
	mov.u32 	%r48, %ctaid.y;
	mov.u32 	%r49, %tid.x;
	mad.lo.s32 	%r50, %r45, %r47, %r49;
	mul.lo.s32 	%r1, %r50, %r44;
	mov.u32 	%r51, %tid.y;
	mad.lo.s32 	%r52, %r45, %r48, %r51;
	mul.lo.s32 	%r88, %r52, %r44;
	setp.lt.s32 	%p1, %r44, 1;
	@%p1 bra 	$L__BB0_24;
	ld.param.u32 	%r80, [_Z19matrixMul_2b_manualiiPfS_S_i_param_5];
	setp.lt.s32 	%p2, %r80, 1;
	@%p2 bra 	$L__BB0_11;
	ld.param.u32 	%r82, [_Z19matrixMul_2b_manualiiPfS_S_i_param_5];
	mul.wide.u32 	%rd29, %r82, 4;
	add.s64 	%rd3, %rd1, %rd29;
	shl.b32 	%r3, %r82, 4;
	mul.wide.u32 	%rd30, %r82, 8;
	add.s64 	%rd4, %rd1, %rd30;
	mul.wide.u32 	%rd31, %r82, 12;
	add.s64 	%rd5, %rd1, %rd31;
	mul.wide.u32 	%rd32, %r82, 16;
	add.s64 	%rd6, %rd1, %rd32;
	mul.wide.u32 	%rd33, %r82, 20;
	add.s64 	%rd7, %rd1, %rd33;
	mul.wide.u32 	%rd34, %r82, 24;
	add.s64 	%rd8, %rd1, %rd34;
	mul.wide.u32 	%rd35, %r82, 28;
	add.s64 	%rd9, %rd1, %rd35;
	mul.wide.u32 	%rd36, %r82, 32;
	add.s64 	%rd10, %rd1, %rd36;
	mul.wide.u32 	%rd37, %r82, 36;
	add.s64 	%rd11, %rd1, %rd37;
	mul.wide.u32 	%rd38, %r82, 40;
	add.s64 	%rd12, %rd1, %rd38;
	mul.wide.u32 	%rd39, %r82, 44;
	add.s64 	%rd13, %rd1, %rd39;
	mul.wide.u32 	%rd40, %r82, 48;
	add.s64 	%rd14, %rd1, %rd40;
	mul.wide.u32 	%rd41, %r82, 52;
	add.s64 	%rd15, %rd1, %rd41;
	mul.wide.u32 	%rd42, %r82, 56;
	add.s64 	%rd16, %rd1, %rd42;
	mul.wide.u32 	%rd43, %r82, 60;
	add.s64 	%rd17, %rd1, %rd43;
	mov.b32 	%r87, 0;
$L__BB0_3:
	ld.param.u32 	%r79, [_Z19matrixMul_2b_manualiiPfS_S_i_param_1];
	mad.lo.s32 	%r67, %r79, %r47, %r49;
	mul.lo.s32 	%r90, %r67, %r44;
	mov.b32 	%r89, 0;
$L__BB0_4:
	ld.param.u32 	%r83, [_Z19matrixMul_2b_manualiiPfS_S_i_param_5];
	setp.lt.u32 	%p11, %r83, 9;
	mov.f32 	%f81, 0f00000000;
	mov.b32 	%r95, 0;
	@%p11 bra 	$L__BB0_7;
	ld.param.u32 	%r84, [_Z19matrixMul_2b_manualiiPfS_S_i_param_5];
	mul.lo.s32 	%r91, %r88, %r84;
	add.s32 	%r70, %r84, -1;
	shr.u32 	%r71, %r70, 3;
	add.s32 	%r72, %r71, 1;
	and.b32  	%r73, %r72, 1073741822;
	neg.s32 	%r92, %r73;
	mov.f32 	%f81, 0f00000000;
	mov.b32 	%r95, 0;
	mov.u32 	%r93, %r90;
$L__BB0_6:
	ld.param.u64 	%rd81, [_Z19matrixMul_2b_manualiiPfS_S_i_param_3];
	mul.wide.s32 	%rd44, %r93, 4;
	add.s64 	%rd45, %rd3, %rd44;
	add.s64 	%rd46, %rd4, %rd44;
	add.s64 	%rd47, %rd5, %rd44;
	add.s64 	%rd48, %rd6, %rd44;
	add.s64 	%rd49, %rd7, %rd44;
	add.s64 	%rd50, %rd8, %rd44;
	add.s64 	%rd51, %rd9, %rd44;
	add.s64 	%rd52, %rd10, %rd44;
	add.s64 	%rd53, %rd11, %rd44;
	add.s64 	%rd54, %rd12, %rd44;
	add.s64 	%rd55, %rd13, %rd44;
	add.s64 	%rd56, %rd14, %rd44;
	add.s64 	%rd57, %rd15, %rd44;
	add.s64 	%rd58, %rd16, %rd44;
	add.s64 	%rd59, %rd17, %rd44;
	add.s64 	%rd60, %rd1, %rd44;
	mul.wide.s32 	%rd61, %r91, 4;
	cvta.to.global.u64 	%rd62, %rd81;
	add.s64 	%rd63, %rd62, %rd61;
	ld.global.f32 	%f10, [%rd63];
	ld.global.f32 	%f11, [%rd60];
	fma.rn.f32 	%f12, %f10, %f11, %f81;
	ld.global.f32 	%f13, [%rd63+4];
	ld.global.f32 	%f14, [%rd45];
	fma.rn.f32 	%f15, %f13, %f14, %f12;
	ld.global.f32 	%f16, [%rd63+8];
	ld.global.f32 	%f17, [%rd46];
	fma.rn.f32 	%f18, %f16, %f17, %f15;
	ld.global.f32 	%f19, [%rd63+12];
	ld.global.f32 	%f20, [%rd47];
	fma.rn.f32 	%f21, %f19, %f20, %f18;
	ld.global.f32 	%f22, [%rd63+16];
	ld.global.f32 	%f23, [%rd48];
	fma.rn.f32 	%f24, %f22, %f23, %f21;
	ld.global.f32 	%f25, [%rd63+20];
	ld.global.f32 	%f26, [%rd49];
	fma.rn.f32 	%f27, %f25, %f26, %f24;
	ld.global.f32 	%f28, [%rd63+24];
	ld.global.f32 	%f29, [%rd50];
	fma.rn.f32 	%f30, %f28, %f29, %f27;
	ld.global.f32 	%f31, [%rd63+28];
	ld.global.f32 	%f32, [%rd51];
	fma.rn.f32 	%f33, %f31, %f32, %f30;
	ld.global.f32 	%f34, [%rd63+32];
	ld.global.f32 	%f35, [%rd52];
	fma.rn.f32 	%f36, %f34, %f35, %f33;
	ld.global.f32 	%f37, [%rd63+36];
	ld.global.f32 	%f38, [%rd53];
	fma.rn.f32 	%f39, %f37, %f38, %f36;
	ld.global.f32 	%f40, [%rd63+40];
	ld.global.f32 	%f41, [%rd54];
	fma.rn.f32 	%f42, %f40, %f41, %f39;
	ld.global.f32 	%f43, [%rd63+44];
	ld.global.f32 	%f44, [%rd55];
	fma.rn.f32 	%f45, %f43, %f44, %f42;
	ld.global.f32 	%f46, [%rd63+48];
	ld.global.f32 	%f47, [%rd56];
	fma.rn.f32 	%f48, %f46, %f47, %f45;
	ld.global.f32 	%f49, [%rd63+52];
	ld.global.f32 	%f50, [%rd57];
	fma.rn.f32 	%f51, %f49, %f50, %f48;
	ld.global.f32 	%f52, [%rd63+56];
	ld.global.f32 	%f53, [%rd58];
	fma.rn.f32 	%f54, %f52, %f53, %f51;
	ld.global.f32 	%f55, [%rd63+60];
	ld.global.f32 	%f56, [%rd59];
	fma.rn.f32 	%f81, %f55, %f56, %f54;
	add.s32 	%r95, %r95, 16;
	add.s32 	%r93, %r93, %r3;
	add.s32 	%r92, %r92, 2;
	add.s32 	%r91, %r91, 16;
	setp.ne.s32 	%p12, %r92, 0;
	@%p12 bra 	$L__BB0_6;
$L__BB0_7:
	ld.param.u32 	%r85, [_Z19matrixMul_2b_manualiiPfS_S_i_param_5];
	mul.lo.s32 	%r20, %r88, %r85;
	add.s32 	%r74, %r85, -1;
	and.b32  	%r75, %r74, 8;
	setp.ne.s32 	%p13, %r75, 0;
	@%p13 bra 	$L__BB0_9;
	ld.param.u32 	%r86, [_Z19matrixMul_2b_manualiiPfS_S_i_param_5];
	ld.param.u64 	%rd82, [_Z19matrixMul_2b_manualiiPfS_S_i_param_3];
	add.s32 	%r76, %r95, %r20;
	mad.lo.s32 	%r77, %r95, %r86, %r90;
	cvta.to.global.u64 	%rd64, %rd82;
	mul.wide.s32 	%rd65, %r76, 4;
	add.s64 	%rd66, %rd64, %rd65;
	ld.global.f32 	%f57, [%rd66];
	mul.wide.s32 	%rd67, %r77, 4;
	add.s64 	%rd68, %rd1, %rd67;
	ld.global.f32 	%f58, [%rd68];
	fma.rn.f32 	%f59, %f57, %f58, %f81;
	ld.global.f32 	%f60, [%rd66+4];
	mul.wide.u32 	%rd69, %r86, 4;
	add.s64 	%rd70, %rd68, %rd69;
	ld.global.f32 	%f61, [%rd70];
	fma.rn.f32 	%f62, %f60, %f61, %f59;
	ld.global.f32 	%f63, [%rd66+8];
	add.s64 	%rd71, %rd70, %rd69;
	ld.global.f32 	%f64, [%rd71];
	fma.rn.f32 	%f65, %f63, %f64, %f62;
	ld.global.f32 	%f66, [%rd66+12];
	add.s64 	%rd72, %rd71, %rd69;
	ld.global.f32 	%f67, [%rd72];
	fma.rn.f32 	%f68, %f66, %f67, %f65;
	ld.global.f32 	%f69, [%rd66+16];
	add.s64 	%rd73, %rd72, %rd69;
	ld.global.f32 	%f70, [%rd73];
	fma.rn.f32 	%f71, %f69, %f70, %f68;
	ld.global.f32 	%f72, [%rd66+20];
	add.s64 	%rd74, %rd73, %rd69;
	ld.global.f32 	%f73, [%rd74];
	fma.rn.f32 	%f74, %f72, %f73, %f71;
	ld.global.f32 	%f75, [%rd66+24];
	add.s64 	%rd75, %rd74, %rd69;
	ld.global.f32 	%f76, [%rd75];
	fma.rn.f32 	%f77, %f75, %f76, %f74;
	ld.global.f32 	%f78, [%rd66+28];
	add.s64 	%rd76, %rd75, %rd69;
	ld.global.f32 	%f79, [%rd76];
	fma.rn.f32 	%f81, %f78, %f79, %f77;
$L__BB0_9:
	ld.param.u64 	%rd80, [_Z19matrixMul_2b_manualiiPfS_S_i_param_2];
	add.s32 	%r78, %r90, %r20;
	cvta.to.global.u64 	%rd77, %rd80;
	mul.wide.s32 	%rd78, %r78, 4;
	add.s64 	%rd79, %rd77, %rd78;
	st.global.f32 	[%rd79], %f81;
	add.s32 	%r89, %r89, 1;
	add.s32 	%r90, %r90, 1;
	setp.ne.s32 	%p14, %r89, %r44;
	@%p14 bra 	$L__BB0_4;
	add.s32 	%r87, %r87, 1;
	add.s32 	%r88, %r88, 1;
	setp.eq.s32 	%p15, %r87, %r44;
	@%p15 bra 	$L__BB0_24;
	bra.uni 	$L__BB0_3;
$L__BB0_11:
	and.b32  	%r25, %r44, 7;
	add.s32 	%r26, %r25, -1;
	and.b32  	%r27, %r44, 3;
	and.b32  	%r28, %r44, 2147483640;
	and.b32  	%r29, %r44, 1;
	mov.b32 	%r96, 0;
$L__BB0_12:
	ld.param.u32 	%r81, [_Z19matrixMul_2b_manualiiPfS_S_i_param_5];
	setp.lt.u32 	%p3, %r44, 8;
	mul.lo.s32 	%r32, %r88, %r81;
	mov.u32 	%r100, %r1;
	@%p3 bra 	$L__BB0_15;
	mov.b32 	%r99, 0;
	mov.u32 	%r100, %r1;
$L__BB0_14:
	.pragma "nounroll";
	add.s32 	%r55, %r100, %r32;
	mul.wide.s32 	%rd21, %r55, 4;
	add.s64 	%rd22, %rd2, %rd21;
	mov.b32 	%r56, 0;
	st.global.u32 	[%rd22], %r56;
	st.global.u32 	[%rd22+4], %r56;
	st.global.u32 	[%rd22+8], %r56;
	st.global.u32 	[%rd22+12], %r56;
	st.global.u32 	[%rd22+16], %r56;
	st.global.u32 	[%rd22+20], %r56;
	st.global.u32 	[%rd22+24], %r56;
	st.global.u32 	[%rd22+28], %r56;
	add.s32 	%r100, %r100, 8;
	add.s32 	%r99, %r99, 8;
	setp.ne.s32 	%p4, %r99, %r28;
	@%p4 bra 	$L__BB0_14;
$L__BB0_15:
	setp.eq.s32 	%p5, %r25, 0;
	@%p5 bra 	$L__BB0_23;
	setp.lt.u32 	%p6, %r26, 3;
	@%p6 bra 	$L__BB0_18;
	add.s32 	%r57, %r100, %r32;
	mul.wide.s32 	%rd23, %r57, 4;
	add.s64 	%rd24, %rd2, %rd23;
	mov.b32 	%r58, 0;
	st.global.u32 	[%rd24], %r58;
	st.global.u32 	[%rd24+4], %r58;
	st.global.u32 	[%rd24+8], %r58;
	st.global.u32 	[%rd24+12], %r58;
	add.s32 	%r100, %r100, 4;
$L__BB0_18:
	setp.eq.s32 	%p7, %r27, 0;
	@%p7 bra 	$L__BB0_23;
	setp.eq.s32 	%p8, %r27, 1;
	@%p8 bra 	$L__BB0_21;
	add.s32 	%r59, %r100, %r32;
	mul.wide.s32 	%rd25, %r59, 4;
	add.s64 	%rd26, %rd2, %rd25;
	mov.b32 	%r60, 0;
	st.global.u32 	[%rd26], %r60;
	st.global.u32 	[%rd26+4], %r60;
	add.s32 	%r100, %r100, 2;
$L__BB0_21:
	setp.eq.s32 	%p9, %r29, 0;
	@%p9 bra 	$L__BB0_23;
	add.s32 	%r61, %r100, %r32;
	mul.wide.s32 	%rd27, %r61, 4;
	add.s64 	%rd28, %rd2, %rd27;
	mov.b32 	%r62, 0;
	st.global.u32 	[%rd28], %r62;
$L__BB0_23:
	add.s32 	%r96, %r96, 1;
	add.s32 	%r88, %r88, 1;
	setp.ne.s32 	%p10, %r96, %r44;
	@%p10 bra 	$L__BB0_12;
$L__BB0_24:
	ret;

}


// ===== COMPILED SASS (sm_100) =====

	.target	sm_100

	.elftype	@"ET_EXEC"


//--------------------- .note.nv.tkinfo           --------------------------
	.section	.note.nv.tkinfo,"",@"SHT_NOTE"
	.sectionflags	@"SHF_NOTE_NV_TKINFO"
	.tkinfo
        /*0018*/ 	.word	0x00000002
        /*0030*/ 	.string	""
        /*0030*/ 	.string	"ptxas"
        /*0030*/ 	.string	"Cuda compilation tools, release 13.0, V13.0.88"
        /*0030*/ 	.string	"Build cuda_13.0.r13.0/compiler.36424714_0"
        /*0030*/ 	.string	"-arch sm_100 -m 64 "



//--------------------- .note.nv.cuinfo           --------------------------
	.section	.note.nv.cuinfo,"",@"SHT_NOTE"
	.sectionflags	@"SHF_NOTE_NV_CUINFO"
        /*0018*/ 	.short	0x0002
        /*001a*/ 	.short	0x0064
        /*001c*/ 	.short	0x0082
	.zero		2


//--------------------- .nv.info                  --------------------------
	.section	.nv.info,"",@"SHT_CUDA_INFO"
	.align	4


	//----- nvinfo : EIATTR_REGCOUNT
	.align		4
        /*0000*/ 	.byte	0x04, 0x2f
        /*0002*/ 	.short	(.L_1 - .L_0)
	.align		4
.L_0:
        /*0004*/ 	.word	index@(_Z19matrixMul_2b_manualiiPfS_S_i)
        /*0008*/ 	.word	0x00000020


	//----- nvinfo : EIATTR_FRAME_SIZE
	.align		4
.L_1:
        /*000c*/ 	.byte	0x04, 0x11
        /*000e*/ 	.short	(.L_3 - .L_2)
	.align		4
.L_2:
        /*0010*/ 	.word	index@(_Z19matrixMul_2b_manualiiPfS_S_i)
        /*0014*/ 	.word	0x00000000


	//----- nvinfo : EIATTR_MIN_STACK_SIZE
	.align		4
.L_3:
        /*0018*/ 	.byte	0x04, 0x12
        /*001a*/ 	.short	(.L_5 - .L_4)
	.align		4
.L_4:
        /*001c*/ 	.word	index@(_Z19matrixMul_2b_manualiiPfS_S_i)
        /*0020*/ 	.word	0x00000000
.L_5:


//--------------------- .nv.compat                --------------------------
	.section	.nv.compat,"",@"SHT_CUDA_COMPAT_INFO"
	.align	4
        /*0000*/ 	.byte	0x02, 0x09, 0x00, 0x00, 0x02, 0x02, 0x01, 0x00, 0x02, 0x05, 0x05, 0x00, 0x03, 0x07, 0x01, 0x01
        /*0010*/ 	.byte	0x02, 0x03, 0x00, 0x00, 0x02, 0x06, 0x01, 0x00, 0x04, 0x0b, 0x08, 0x00, 0x09, 0x00, 0x00, 0x00
        /*0020*/ 	.byte	0x00, 0x00, 0x00, 0x00


//--------------------- .nv.info._Z19matrixMul_2b_manualiiPfS_S_i --------------------------
	.section	.nv.info._Z19matrixMul_2b_manualiiPfS_S_i,"",@"SHT_CUDA_INFO"
	.sectionflags	@""
	.align	4


	//----- nvinfo : EIATTR_CUDA_API_VERSION
	.align		4
        /*0000*/ 	.byte	0x04, 0x37
        /*0002*/ 	.short	(.L_7 - .L_6)
.L_6:
        /*0004*/ 	.word	0x00000082


	//----- nvinfo : EIATTR_KPARAM_INFO
	.align		4
.L_7:
        /*0008*/ 	.byte	0x04, 0x17
        /*000a*/ 	.short	(.L_9 - .L_8)
.L_8:
        /*000c*/ 	.word	0x00000000
        /*0010*/ 	.short	0x0005
        /*0012*/ 	.short	0x0020
        /*0014*/ 	.byte	0x00, 0xf0, 0x11, 0x00


	//----- nvinfo : EIATTR_KPARAM_INFO
	.align		4
.L_9:
        /*0018*/ 	.byte	0x04, 0x17
        /*001a*/ 	.short	(.L_11 - .L_10)
.L_10:
        /*001c*/ 	.word	0x00000000
        /*0020*/ 	.short	0x0004
        /*0022*/ 	.short	0x0018
        /*0024*/ 	.byte	0x00, 0xf5, 0x21, 0x00


	//----- nvinfo : EIATTR_KPARAM_INFO
	.align		4
.L_11:
        /*0028*/ 	.byte	0x04, 0x17
        /*002a*/ 	.short	(.L_13 - .L_12)
.L_12:
        /*002c*/ 	.word	0x00000000
        /*0030*/ 	.short	0x0003
        /*0032*/ 	.short	0x0010
        /*0034*/ 	.byte	0x00, 0xf5, 0x21, 0x00


	//----- nvinfo : EIATTR_KPARAM_INFO
	.align		4
.L_13:
        /*0038*/ 	.byte	0x04, 0x17
        /*003a*/ 	.short	(.L_15 - .L_14)
.L_14:
        /*003c*/ 	.word	0x00000000
        /*0040*/ 	.short	0x0002
        /*0042*/ 	.short	0x0008
        /*0044*/ 	.byte	0x00, 0xf5, 0x21, 0x00


	//----- nvinfo : EIATTR_KPARAM_INFO
	.align		4
.L_15:
        /*0048*/ 	.byte	0x04, 0x17
        /*004a*/ 	.short	(.L_17 - .L_16)
.L_16:
        /*004c*/ 	.word	0x00000000
        /*0050*/ 	.short	0x0001
        /*0052*/ 	.short	0x0004
        /*0054*/ 	.byte	0x00, 0xf0, 0x11, 0x00


	//----- nvinfo : EIATTR_KPARAM_INFO
	.align		4
.L_17:
        /*0058*/ 	.byte	0x04, 0x17
        /*005a*/ 	.short	(.L_19 - .L_18)
.L_18:
        /*005c*/ 	.word	0x00000000
        /*0060*/ 	.short	0x0000
        /*0062*/ 	.short	0x0000
        /*0064*/ 	.byte	0x00, 0xf0, 0x11, 0x00


	//----- nvinfo : EIATTR_SPARSE_MMA_MASK
	.align		4
.L_19:
        /*0068*/ 	.byte	0x03, 0x50
        /*006a*/ 	.short	0x0000


	//----- nvinfo : EIATTR_MAXREG_COUNT
	.align		4
        /*006c*/ 	.byte	0x03, 0x1b
        /*006e*/ 	.short	0x00ff


	//----- nvinfo : EIATTR_MERCURY_ISA_VERSION
	.align		4
        /*0070*/ 	.byte	0x03, 0x5f
        /*0072*/ 	.short	0x0101


	//----- nvinfo : EIATTR_VRC_CTA_INIT_COUNT
	.align		4
        /*0074*/ 	.byte	0x02, 0x4a
	.zero		1
	.zero		1


	//----- nvinfo : EIATTR_EXIT_INSTR_OFFSETS
	.align		4
        /*0078*/ 	.byte	0x04, 0x1c
        /*007a*/ 	.short	(.L_21 - .L_20)


	//   ....[0]....
.L_20:
        /*007c*/ 	.word	0x00000050


	//   ....[1]....
        /*0080*/ 	.word	0x00000c50


	//   ....[2]....
        /*0084*/ 	.word	0x00001050


	//----- nvinfo : EIATTR_CBANK_PARAM_SIZE
	.align		4
.L_21:
        /*0088*/ 	.byte	0x03, 0x19
        /*008a*/ 	.short	0x0024


	//----- nvinfo : EIATTR_PARAM_CBANK
	.align		4
        /*008c*/ 	.byte	0x04, 0x0a
        /*008e*/ 	.short	(.L_23 - .L_22)
	.align		4
.L_22:
        /*0090*/ 	.word	index@(.nv.constant0._Z19matrixMul_2b_manualiiPfS_S_i)
        /*0094*/ 	.short	0x0380
        /*0096*/ 	.short	0x0024


	//----- nvinfo : EIATTR_SW_WAR
	.align		4
.L_23:
        /*0098*/ 	.byte	0x04, 0x36
        /*009a*/ 	.short	(.L_25 - .L_24)
.L_24:
        /*009c*/ 	.word	0x00000008
.L_25:


//--------------------- .nv.callgraph             --------------------------
	.section	.nv.callgraph,"",@"SHT_CUDA_CALLGRAPH"
	.align	4
	.sectionentsize	8
	.align		4
        /*0000*/ 	.word	0x00000000
	.align		4
        /*0004*/ 	.word	0xffffffff
	.align		4
        /*0008*/ 	.word	0x00000000
	.align		4
        /*000c*/ 	.word	0xfffffffe
	.align		4
        /*0010*/ 	.word	0x00000000
	.align		4
        /*0014*/ 	.word	0xfffffffd
	.align		4
        /*0018*/ 	.word	0x00000000
	.align		4
        /*001c*/ 	.word	0xfffffffc


//--------------------- .text._Z19matrixMul_2b_manualiiPfS_S_i --------------------------
	.section	.text._Z19matrixMul_2b_manualiiPfS_S_i,"ax",@progbits
	.align	128
        .global         _Z19matrixMul_2b_manualiiPfS_S_i
        .type           _Z19matrixMul_2b_manualiiPfS_S_i,@function
        .size           _Z19matrixMul_2b_manualiiPfS_S_i,(.L_x_13 - _Z19matrixMul_2b_manualiiPfS_S_i)
        .other          _Z19matrixMul_2b_manualiiPfS_S_i,@"STO_CUDA_ENTRY STV_DEFAULT"
_Z19matrixMul_2b_manualiiPfS_S_i:
.text._Z19matrixMul_2b_manualiiPfS_S_i:
[----:B------:R-:W-:Y:S08]  /*0000*/  LDC R1, c[0x0][0x37c] ;  /* 0x0000df00ff017b82 */ /* 0x000ff00000000800 */
[----:B------:R-:W0:Y:S01]  /*0010*/  LDC.64 R6, c[0x0][0x380] ;  /* 0x0000e000ff067b82 */ /* 0x000e220000000a00 */
[----:B------:R-:W1:Y:S07]  /*0020*/  S2R R2, SR_TID.Y ;  /* 0x0000000000027919 */ /* 0x000e6e0000002200 */
[----:B------:R-:W2:Y:S01]  /*0030*/  S2UR UR5, SR_CTAID.Y ;  /* 0x00000000000579c3 */ /* 0x000ea20000002600 */
[----:B0-----:R-:W-:-:S13]  /*0040*/  ISETP.GE.AND P0, PT, R6, 0x1, PT ;  /* 0x000000010600780c */ /* 0x001fda0003f06270 */
[----:B-12---:R-:W-:Y:S05]  /*0050*/  @!P0 EXIT ;  /* 0x000000000000894d */ /* 0x006fea0003800000 */
[----:B------:R-:W0:Y:S01]  /*0060*/  S2R R0, SR_TID.X ;  /* 0x0000000000007919 */ /* 0x000e220000002100 */
[----:B------:R-:W1:Y:S01]  /*0070*/  LDCU UR4, c[0x0][0x3a0] ;  /* 0x00007400ff0477ac */ /* 0x000e620008000800 */
[----:B------:R-:W0:Y:S01]  /*0080*/  S2UR UR38, SR_CTAID.X ;  /* 0x00000000002679c3 */ /* 0x000e220000002500 */
[----:B------:R-:W-:Y:S01]  /*0090*/  IMAD R5, R7, UR5, R2 ;  /* 0x0000000507057c24 */ /* 0x000fe2000f8e0202 */
[----:B------:R-:W2:Y:S03]  /*00a0*/  LDCU.64 UR40, c[0x0][0x358] ;  /* 0x00006b00ff2877ac */ /* 0x000ea60008000a00 */
[----:B------:R-:W-:Y:S01]  /*00b0*/  IMAD R14, R5, R6, RZ ;  /* 0x00000006050e7224 */ /* 0x000fe200078e02ff */
[----:B-1----:R-:W-:Y:S01]  /*00c0*/  UISETP.GE.AND UP0, UPT, UR4, 0x1, UPT ;  /* 0x000000010400788c */ /* 0x002fe2000bf06270 */
[----:B0-----:R-:W-:-:S04]  /*00d0*/  IMAD R3, R7, UR38, R0 ;  /* 0x0000002607037c24 */ /* 0x001fc8000f8e0200 */
[----:B------:R-:W-:-:S04]  /*00e0*/  IMAD R0, R3, R6, RZ ;  /* 0x0000000603007224 */ /* 0x000fc800078e02ff */
[----:B--2---:R-:W-:Y:S05]  /*00f0*/  BRA.U !UP0, `(.L_x_0) ;  /* 0x0000000908e07547 */ /* 0x004fea000b800000 */
[----:B------:R-:W0:Y:S02]  /*0100*/  LDCU.64 UR8, c[0x0][0x398] ;  /* 0x00007300ff0877ac */ /* 0x000e240008000a00 */
[----:B0-----:R-:W-:Y:S02]  /*0110*/  UIMAD.WIDE.U32 UR10, UR4, 0x4, UR8 ;  /* 0x00000004040a78a5 */ /* 0x001fe4000f8e0008 */
[----:B------:R-:W-:Y:S02]  /*0120*/  UIMAD.WIDE.U32 UR12, UR4, 0x8, UR8 ;  /* 0x00000008040c78a5 */ /* 0x000fe4000f8e0008 */
[----:B------:R-:W-:Y:S02]  /*0130*/  UIMAD.WIDE.U32 UR14, UR4, 0xc, UR8 ;  /* 0x0000000c040e78a5 */ /* 0x000fe4000f8e0008 */
[----:B------:R-:W-:Y:S02]  /*0140*/  UIMAD.WIDE.U32 UR16, UR4, 0x10, UR8 ;  /* 0x00000010041078a5 */ /* 0x000fe4000f8e0008 */
[----:B------:R-:W-:-:S02]  /*0150*/  UIMAD.WIDE.U32 UR18, UR4, 0x14, UR8 ;  /* 0x00000014041278a5 */ /* 0x000fc4000f8e0008 */
[----:B------:R-:W-:Y:S02]  /*0160*/  UIMAD.WIDE.U32 UR20, UR4, 0x18, UR8 ;  /* 0x00000018041478a5 */ /* 0x000fe4000f8e0008 */
[----:B------:R-:W-:Y:S02]  /*0170*/  UIMAD.WIDE.U32 UR22, UR4, 0x1c, UR8 ;  /* 0x0000001c041678a5 */ /* 0x000fe4000f8e0008 */
[----:B------:R-:W-:Y:S02]  /*0180*/  UIMAD.WIDE.U32 UR24, UR4, 0x20, UR8 ;  /* 0x00000020041878a5 */ /* 0x000fe4000f8e0008 */
[----:B------:R-:W-:Y:S02]  /*0190*/  UIMAD.WIDE.U32 UR26, UR4, 0x24, UR8 ;  /* 0x00000024041a78a5 */ /* 0x000fe4000f8e0008 */
[----:B------:R-:W-:Y:S02]  /*01a0*/  UIMAD.WIDE.U32 UR28, UR4, 0x28, UR8 ;  /* 0x00000028041c78a5 */ /* 0x000fe4000f8e0008 */
[----:B------:R-:W-:-:S02]  /*01b0*/  UIMAD.WIDE.U32 UR30, UR4, 0x2c, UR8 ;  /* 0x0000002c041e78a5 */ /* 0x000fc4000f8e0008 */
[----:B------:R-:W-:Y:S02]  /*01c0*/  UIMAD.WIDE.U32 UR32, UR4, 0x30, UR8 ;  /* 0x00000030042078a5 */ /* 0x000fe4000f8e0008 */
[----:B------:R-:W-:Y:S02]  /*01d0*/  UIMAD.WIDE.U32 UR34, UR4, 0x34, UR8 ;  /* 0x00000034042278a5 */ /* 0x000fe4000f8e0008 */
[----:B------:R-:W-:Y:S02]  /*01e0*/  UIMAD.WIDE.U32 UR36, UR4, 0x38, UR8 ;  /* 0x00000038042478a5 */ /* 0x000fe4000f8e0008 */
[----:B------:R-:W-:-:S03]  /*01f0*/  UIMAD.WIDE.U32 UR8, UR4, 0x3c, UR8 ;  /* 0x0000003c040878a5 */ /* 0x000fc6000f8e0008 */
[----:B------:R-:W-:-:S09]  /*0200*/  UMOV UR4, URZ ;  /* 0x000000ff00047c82 */ /* 0x000fd20008000000 */
.L_x_5:
[----:B0-----:R-:W0:Y:S01]  /*0210*/  S2R R0, SR_TID.X ;  /* 0x0000000000007919 */ /* 0x001e220000002100 */
[----:B------:R-:W0:Y:S01]  /*0220*/  LDC.64 R2, c[0x0][0x380] ;  /* 0x0000e000ff027b82 */ /* 0x000e220000000a00 */
[----:B------:R-:W-:Y:S01]  /*0230*/  UMOV UR5, URZ ;  /* 0x000000ff00057c82 */ /* 0x000fe20008000000 */
[----:B0-----:R-:W-:-:S04]  /*0240*/  IMAD R15, R3, UR38, R0 ;  /* 0x00000026030f7c24 */ /* 0x001fc8000f8e0200 */
[----:B------:R-:W-:-:S07]  /*0250*/  IMAD R15, R15, R2, RZ ;  /* 0x000000020f0f7224 */ /* 0x000fce00078e02ff */
.L_x_4:
[----:B0-----:R-:W0:Y:S01]  /*0260*/  LDCU UR39, c[0x0][0x3a0] ;  /* 0x00007400ff2777ac */ /* 0x001e220008000800 */
[----:B------:R-:W-:Y:S01]  /*0270*/  HFMA2 R22, -RZ, RZ, 0, 0 ;  /* 0x00000000ff167431 */ /* 0x000fe200000001ff */
[----:B0-----:R-:W-:Y:S02]  /*0280*/  UISETP.GE.U32.AND UP1, UPT, UR39, 0x9, UPT ;  /* 0x000000092700788c */ /* 0x001fe4000bf26070 */
[----:B------:R-:W-:Y:S02]  /*0290*/  UIADD3 UR6, UPT, UPT, UR39, -0x1, URZ ;  /* 0xffffffff27067890 */ /* 0x000fe4000fffe0ff */
[----:B------:R-:W-:Y:S02]  /*02a0*/  UIADD3 UR7, UPT, UPT, UR39, -0x1, URZ ;  /* 0xffffffff27077890 */ /* 0x000fe4000fffe0ff */
[----:B------:R-:W-:-:S03]  /*02b0*/  ULOP3.LUT UP0, URZ, UR6, 0x8, URZ, 0xc0, !UPT ;  /* 0x0000000806ff7892 */ /* 0x000fc6000f80c0ff */
[----:B------:R-:W-:Y:S01]  /*02c0*/  UMOV UR6, URZ ;  /* 0x000000ff00067c82 */ /* 0x000fe20008000000 */
[----:B------:R-:W-:Y:S07]  /*02d0*/  BRA.U !UP1, `(.L_x_1) ;  /* 0x00000005097c7547 */ /* 0x000fee000b800000 */
[----:B------:R-:W-:Y:S01]  /*02e0*/  ULEA.HI UR7, UR7, 0x1, URZ, 0x1d ;  /* 0x0000000107077891 */ /* 0x000fe2000f8fe8ff */
[----:B------:R-:W-:Y:S01]  /*02f0*/  IMAD R16, R14, UR39, RZ ;  /* 0x000000270e107c24 */ /* 0x000fe2000f8e02ff */
[----:B------:R-:W-:Y:S01]  /*0300*/  MOV R22, RZ ;  /* 0x000000ff00167202 */ /* 0x000fe20000000f00 */
[----:B------:R-:W-:Y:S01]  /*0310*/  UMOV UR6, URZ ;  /* 0x000000ff00067c82 */ /* 0x000fe20008000000 */
[----:B------:R-:W-:Y:S01]  /*0320*/  ULOP3.LUT UR7, UR7, 0x3ffffffe, URZ, 0xc0, !UPT ;  /* 0x3ffffffe07077892 */ /* 0x000fe2000f8ec0ff */
[----:B------:R-:W-:-:S03]  /*0330*/  MOV R17, R15 ;  /* 0x0000000f00117202 */ /* 0x000fc60000000f00 */
[----:B------:R-:W-:-:S12]  /*0340*/  UIADD3 UR7, UPT, UPT, -UR7, URZ, URZ ;  /* 0x000000ff07077290 */ /* 0x000fd8000fffe1ff */
.L_x_2:
[----:B------:R-:W0:Y:S01]  /*0350*/  LDC.64 R10, c[0x0][0x398] ;  /* 0x0000e600ff0a7b82 */ /* 0x000e220000000a00 */
[----:B------:R-:W-:Y:S01]  /*0360*/  HFMA2 R8, -RZ, RZ, 0, 2.384185791015625e-07 ;  /* 0x00000004ff087431 */ /* 0x000fe200000001ff */
[----:B------:R-:W-:-:S06]  /*0370*/  MOV R6, 0x4 ;  /* 0x0000000400067802 */ /* 0x000fcc0000000f00 */
[----:B------:R-:W1:Y:S01]  /*0380*/  LDC.64 R2, c[0x0][0x390] ;  /* 0x0000e400ff027b82 */ /* 0x000e620000000a00 */
[----:B------:R-:W-:-:S04]  /*0390*/  IMAD.WIDE R6, R17, R6, UR10 ;  /* 0x0000000a11067e25 */ /* 0x000fc8000f8e0206 */
[----:B------:R-:W-:Y:S01]  /*03a0*/  HFMA2 R0, -RZ, RZ, 0, 2.384185791015625e-07 ;  /* 0x00000004ff007431 */ /* 0x000fe200000001ff */
[----:B------:R-:W-:Y:S01]  /*03b0*/  MOV R4, 0x4 ;  /* 0x0000000400047802 */ /* 0x000fe20000000f00 */
[C---:B------:R-:W-:Y:S01]  /*03c0*/  IMAD.WIDE R8, R17.reuse, R8, UR12 ;  /* 0x0000000c11087e25 */ /* 0x040fe2000f8e0208 */
[----:B------:R-:W2:Y:S03]  /*03d0*/  LDG.E R27, desc[UR40][R6.64] ;  /* 0x00000028061b7981 */ /* 0x000ea6000c1e1900 */
[----:B0-----:R-:W-:Y:S01]  /*03e0*/  IMAD.WIDE R10, R17, 0x4, R10 ;  /* 0x00000004110a7825 */ /* 0x001fe200078e020a */
[----:B------:R-:W3:Y:S04]  /*03f0*/  LDG.E R21, desc[UR40][R8.64] ;  /* 0x0000002808157981 */ /* 0x000ee8000c1e1900 */
[----:B------:R0:W4:Y:S01]  /*0400*/  LDG.E R25, desc[UR40][R10.64] ;  /* 0x000000280a197981 */ /* 0x000122000c1e1900 */
[----:B-1----:R-:W-:-:S05]  /*0410*/  IMAD.WIDE R2, R16, 0x4, R2 ;  /* 0x0000000410027825 */ /* 0x002fca00078e0202 */
[----:B------:R-:W4:Y:S01]  /*0420*/  LDG.E R23, desc[UR40][R2.64] ;  /* 0x0000002802177981 */ /* 0x000f22000c1e1900 */
[----:B------:R-:W-:-:S03]  /*0430*/  IMAD.WIDE R4, R17, R4, UR14 ;  /* 0x0000000e11047e25 */ /* 0x000fc6000f8e0204 */
[----:B------:R-:W2:Y:S01]  /*0440*/  LDG.E R24, desc[UR40][R2.64+0x4] ;  /* 0x0000042802187981 */ /* 0x000ea2000c1e1900 */
[----:B------:R-:W-:Y:S01]  /*0450*/  MOV R12, 0x4 ;  /* 0x00000004000c7802 */ /* 0x000fe20000000f00 */
[C---:B0-----:R-:W-:Y:S02]  /*0460*/  IMAD.WIDE R10, R17.reuse, R0, UR16 ;  /* 0x00000010110a7e25 */ /* 0x041fe4000f8e0200 */
[----:B------:R-:W3:Y:S04]  /*0470*/  LDG.E R20, desc[UR40][R2.64+0x8] ;  /* 0x0000082802147981 */ /* 0x000ee8000c1e1900 */
[----:B------:R0:W5:Y:S01]  /*0480*/  LDG.E R18, desc[UR40][R4.64] ;  /* 0x0000002804127981 */ /* 0x000162000c1e1900 */
[----:B------:R-:W-:-:S03]  /*0490*/  IMAD.WIDE R12, R17, R12, UR18 ;  /* 0x00000012110c7e25 */ /* 0x000fc6000f8e020c */
[----:B------:R-:W5:Y:S04]  /*04a0*/  LDG.E R19, desc[UR40][R2.64+0xc] ;  /* 0x00000c2802137981 */ /* 0x000f68000c1e1900 */
[----:B------:R-:W5:Y:S04]  /*04b0*/  LDG.E R10, desc[UR40][R10.64] ;  /* 0x000000280a0a7981 */ /* 0x000f68000c1e1900 */
[----:B------:R-:W5:Y:S04]  /*04c0*/  LDG.E R29, desc[UR40][R2.64+0x10] ;  /* 0x00001028021d7981 */ /* 0x000f68000c1e1900 */
[----:B------:R1:W5:Y:S04]  /*04d0*/  LDG.E R28, desc[UR40][R12.64] ;  /* 0x000000280c1c7981 */ /* 0x000368000c1e1900 */
[----:B------:R-:W5:Y:S01]  /*04e0*/  LDG.E R26, desc[UR40][R2.64+0x14] ;  /* 0x00001428021a7981 */ /* 0x000f62000c1e1900 */
[----:B------:R-:W-:Y:S01]  /*04f0*/  HFMA2 R8, -RZ, RZ, 0, 2.384185791015625e-07 ;  /* 0x00000004ff087431 */ /* 0x000fe200000001ff */
[----:B------:R-:W-:Y:S01]  /*0500*/  MOV R6, 0x4 ;  /* 0x0000000400067802 */ /* 0x000fe20000000f00 */
[----:B0-----:R-:W-:-:S04]  /*0510*/  IMAD.WIDE R4, R17, R0, UR22 ;  /* 0x0000001611047e25 */ /* 0x001fc8000f8e0200 */
[----:B-1----:R-:W-:Y:S02]  /*0520*/  HFMA2 R12, -RZ, RZ, 0, 2.384185791015625e-07 ;  /* 0x00000004ff0c7431 */ /* 0x002fe400000001ff */
[C---:B------:R-:W-:Y:S01]  /*0530*/  IMAD.WIDE R8, R17.reuse, R8, UR20 ;  /* 0x0000001411087e25 */ /* 0x040fe2000f8e0208 */
[----:B------:R-:W5:Y:S04]  /*0540*/  LDG.E R11, desc[UR40][R4.64] ;  /* 0x00000028040b7981 */ /* 0x000f68000c1e1900 */
[----:B------:R0:W5:Y:S01]  /*0550*/  LDG.E R0, desc[UR40][R8.64] ;  /* 0x0000002808007981 */ /* 0x000162000c1e1900 */
[----:B------:R-:W-:-:S04]  /*0560*/  IMAD.WIDE R6, R17, R6, UR24 ;  /* 0x0000001811067e25 */ /* 0x000fc8000f8e0206 */
[----:B------:R-:W-:Y:S02]  /*0570*/  IMAD.WIDE R12, R17, R12, UR26 ;  /* 0x0000001a110c7e25 */ /* 0x000fe4000f8e020c */
[----:B------:R-:W5:Y:S04]  /*0580*/  LDG.E R6, desc[UR40][R6.64] ;  /* 0x0000002806067981 */ /* 0x000f68000c1e1900 */
[----:B------:R1:W5:Y:S01]  /*0590*/  LDG.E R7, desc[UR40][R12.64] ;  /* 0x000000280c077981 */ /* 0x000362000c1e1900 */
[----:B----4-:R-:W-:-:S04]  /*05a0*/  FFMA R23, R23, R25, R22 ;  /* 0x0000001917177223 */ /* 0x010fc80000000016 */
[----:B--2---:R-:W-:Y:S02]  /*05b0*/  FFMA R27, R24, R27, R23 ;  /* 0x0000001b181b7223 */ /* 0x004fe40000000017 */
[----:B------:R-:W2:Y:S02]  /*05c0*/  LDG.E R23, desc[UR40][R2.64+0x18] ;  /* 0x0000182802177981 */ /* 0x000ea4000c1e1900 */
[----:B---3--:R-:W-:Y:S01]  /*05d0*/  FFMA R22, R20, R21, R27 ;  /* 0x0000001514167223 */ /* 0x008fe2000000001b */
[----:B------:R-:W-:Y:S01]  /*05e0*/  HFMA2 R25, -RZ, RZ, 0, 2.384185791015625e-07 ;  /* 0x00000004ff197431 */ /* 0x000fe200000001ff */
[----:B------:R-:W3:Y:S01]  /*05f0*/  LDG.E R20, desc[UR40][R2.64+0x1c] ;  /* 0x00001c2802147981 */ /* 0x000ee2000c1e1900 */
[----:B------:R-:W-:-:S03]  /*0600*/  MOV R24, 0x4 ;  /* 0x0000000400187802 */ /* 0x000fc60000000f00 */
[----:B------:R-:W4:Y:S01]  /*0610*/  LDG.E R21, desc[UR40][R2.64+0x20] ;  /* 0x0000202802157981 */ /* 0x000f22000c1e1900 */
[----:B-----5:R-:W-:Y:S01]  /*0620*/  FFMA R18, R19, R18, R22 ;  /* 0x0000001213127223 */ /* 0x020fe20000000016 */
[----:B0-----:R-:W-:-:S04]  /*0630*/  IMAD.WIDE R8, R17, R24, UR28 ;  /* 0x0000001c11087e25 */ /* 0x001fc8000f8e0218 */
[----:B------:R-:W-:Y:S01]  /*0640*/  HFMA2 R19, -RZ, RZ, 0, 2.384185791015625e-07 ;  /* 0x00000004ff137431 */ /* 0x000fe200000001ff */
[----:B------:R-:W5:Y:S01]  /*0650*/  LDG.E R27, desc[UR40][R2.64+0x28] ;  /* 0x00002828021b7981 */ /* 0x000f62000c1e1900 */
[----:B------:R-:W-:-:S03]  /*0660*/  IMAD.WIDE R4, R17, R25, UR30 ;  /* 0x0000001e11047e25 */ /* 0x000fc6000f8e0219 */
[----:B------:R0:W5:Y:S01]  /*0670*/  LDG.E R22, desc[UR40][R8.64] ;  /* 0x0000002808167981 */ /* 0x000162000c1e1900 */
[----:B------:R-:W-:Y:S01]  /*0680*/  FFMA R29, R29, R10, R18 ;  /* 0x0000000a1d1d7223 */ /* 0x000fe20000000012 */
[----:B------:R-:W-:Y:S02]  /*0690*/  MOV R18, 0x4 ;  /* 0x0000000400127802 */ /* 0x000fe40000000f00 */
[----:B------:R-:W5:Y:S04]  /*06a0*/  LDG.E R10, desc[UR40][R2.64+0x24] ;  /* 0x00002428020a7981 */ /* 0x000f68000c1e1900 */
[----:B------:R0:W5:Y:S01]  /*06b0*/  LDG.E R24, desc[UR40][R4.64] ;  /* 0x0000002804187981 */ /* 0x000162000c1e1900 */
[----:B------:R-:W-:Y:S01]  /*06c0*/  FFMA R26, R26, R28, R29 ;  /* 0x0000001c1a1a7223 */ /* 0x000fe2000000001d */
[----:B------:R-:W-:Y:S01]  /*06d0*/  MOV R28, 0x4 ;  /* 0x00000004001c7802 */ /* 0x000fe20000000f00 */
[----:B-1----:R-:W-:Y:S01]  /*06e0*/  IMAD.WIDE R12, R17, R18, UR32 ;  /* 0x00000020110c7e25 */ /* 0x002fe2000f8e0212 */
[----:B------:R-:W5:Y:S03]  /*06f0*/  LDG.E R25, desc[UR40][R2.64+0x2c] ;  /* 0x00002c2802197981 */ /* 0x000f66000c1e1900 */
[----:B0-----:R-:W-:-:S02]  /*0700*/  HFMA2 R8, -RZ, RZ, 0, 2.384185791015625e-07 ;  /* 0x00000004ff087431 */ /* 0x001fc400000001ff */
[C---:B------:R-:W-:Y:S01]  /*0710*/  IMAD.WIDE R18, R17.reuse, R19, UR34 ;  /* 0x0000002211127e25 */ /* 0x040fe2000f8e0213 */
[----:B------:R-:W5:Y:S03]  /*0720*/  LDG.E R29, desc[UR40][R2.64+0x38] ;  /* 0x00003828021d7981 */ /* 0x000f66000c1e1900 */
[C---:B------:R-:W-:Y:S01]  /*0730*/  IMAD.WIDE R4, R17.reuse, R28, UR36 ;  /* 0x0000002411047e25 */ /* 0x040fe2000f8e021c */
[----:B------:R-:W5:Y:S04]  /*0740*/  LDG.E R13, desc[UR40][R12.64] ;  /* 0x000000280c0d7981 */ /* 0x000f68000c1e1900 */
[----:B------:R-:W5:Y:S01]  /*0750*/  LDG.E R28, desc[UR40][R2.64+0x30] ;  /* 0x00003028021c7981 */ /* 0x000f62000c1e1900 */
[----:B------:R-:W-:-:S03]  /*0760*/  IMAD.WIDE R8, R17, R8, UR8 ;  /* 0x0000000811087e25 */ /* 0x000fc6000f8e0208 */
[----:B------:R-:W5:Y:S04]  /*0770*/  LDG.E R4, desc[UR40][R4.64] ;  /* 0x0000002804047981 */ /* 0x000f68000c1e1900 */
[----:B------:R-:W5:Y:S04]  /*0780*/  LDG.E R18, desc[UR40][R18.64] ;  /* 0x0000002812127981 */ /* 0x000f68000c1e1900 */
[----:B------:R-:W5:Y:S04]  /*0790*/  LDG.E R12, desc[UR40][R2.64+0x3c] ;  /* 0x00003c28020c7981 */ /* 0x000f68000c1e1900 */
[----:B------:R-:W5:Y:S04]  /*07a0*/  LDG.E R5, desc[UR40][R2.64+0x34] ;  /* 0x0000342802057981 */ /* 0x000f68000c1e1900 */
[----:B------:R-:W5:Y:S01]  /*07b0*/  LDG.E R9, desc[UR40][R8.64] ;  /* 0x0000002808097981 */ /* 0x000f62000c1e1900 */
[----:B------:R-:W-:-:S04]  /*07c0*/  UIADD3 UR7, UPT, UPT, UR7, 0x2, URZ ;  /* 0x0000000207077890 */ /* 0x000fc8000fffe0ff */
[----:B------:R-:W-:Y:S01]  /*07d0*/  UISETP.NE.AND UP1, UPT, UR7, URZ, UPT ;  /* 0x000000ff0700728c */ /* 0x000fe2000bf25270 */
[----:B------:R-:W-:Y:S01]  /*07e0*/  IADD3 R16, PT, PT, R16, 0x10, RZ ;  /* 0x0000001010107810 */ /* 0x000fe20007ffe0ff */
[----:B------:R-:W-:Y:S01]  /*07f0*/  UIADD3 UR6, UPT, UPT, UR6, 0x10, URZ ;  /* 0x0000001006067890 */ /* 0x000fe2000fffe0ff */
[----:B--2---:R-:W-:-:S04]  /*0800*/  FFMA R23, R23, R0, R26 ;  /* 0x0000000017177223 */ /* 0x004fc8000000001a */
[----:B---3--:R-:W-:-:S04]  /*0810*/  FFMA R20, R20, R11, R23 ;  /* 0x0000000b14147223 */ /* 0x008fc80000000017 */
[----:B----4-:R-:W-:-:S04]  /*0820*/  FFMA R21, R21, R6, R20 ;  /* 0x0000000615157223 */ /* 0x010fc80000000014 */
[----:B-----5:R-:W-:-:S04]  /*0830*/  FFMA R10, R10, R7, R21 ;  /* 0x000000070a0a7223 */ /* 0x020fc80000000015 */
[----:B------:R-:W-:-:S04]  /*0840*/  FFMA R10, R27, R22, R10 ;  /* 0x000000161b0a7223 */ /* 0x000fc8000000000a */
[----:B------:R-:W-:Y:S01]  /*0850*/  FFMA R25, R25, R24, R10 ;  /* 0x0000001819197223 */ /* 0x000fe2000000000a */
[----:B------:R-:W-:-:S03]  /*0860*/  MOV R0, UR39 ;  /* 0x0000002700007c02 */ /* 0x000fc60008000f00 */
[----:B------:R-:W-:Y:S01]  /*0870*/  FFMA R28, R28, R13, R25 ;  /* 0x0000000d1c1c7223 */ /* 0x000fe20000000019 */
[----:B------:R-:W-:-:S03]  /*0880*/  LEA R17, R0, R17, 0x4 ;  /* 0x0000001100117211 */ /* 0x000fc600078e20ff */
[----:B------:R-:W-:-:S04]  /*0890*/  FFMA R18, R5, R18, R28 ;  /* 0x0000001205127223 */ /* 0x000fc8000000001c */
[----:B------:R-:W-:-:S04]  /*08a0*/  FFMA R29, R29, R4, R18 ;  /* 0x000000041d1d7223 */ /* 0x000fc80000000012 */
[----:B------:R-:W-:Y:S01]  /*08b0*/  FFMA R22, R12, R9, R29 ;  /* 0x000000090c167223 */ /* 0x000fe2000000001d */
[----:B------:R-:W-:Y:S06]  /*08c0*/  BRA.U UP1, `(.L_x_2) ;  /* 0xfffffff901a07547 */ /* 0x000fec000b83ffff */
.L_x_1:
[----:B------:R-:W-:Y:S05]  /*08d0*/  BRA.U UP0, `(.L_x_3) ;  /* 0x0000000100b07547 */ /* 0x000fea000b800000 */
[----:B------:R-:W0:Y:S01]  /*08e0*/  LDC.64 R6, c[0x0][0x398] ;  /* 0x0000e600ff067b82 */ /* 0x000e220000000a00 */
[----:B------:R-:W-:Y:S02]  /*08f0*/  MOV R0, UR6 ;  /* 0x0000000600007c02 */ /* 0x000fe40008000f00 */
[----:B------:R-:W-:Y:S02]  /*0900*/  MOV R9, UR39 ;  /* 0x0000002700097c02 */ /* 0x000fe40008000f00 */
[----:B------:R-:W-:Y:S01]  /*0910*/  MOV R11, UR39 ;  /* 0x00000027000b7c02 */ /* 0x000fe20008000f00 */
[----:B------:R-:W-:Y:S01]  /*0920*/  IMAD R5, R0, UR39, R15 ;  /* 0x0000002700057c24 */ /* 0x000fe2000f8e020f */
[----:B------:R-:W-:Y:S01]  /*0930*/  MOV R27, UR39 ;  /* 0x00000027001b7c02 */ /* 0x000fe20008000f00 */
[----:B------:R-:W1:Y:S02]  /*0940*/  LDC.64 R2, c[0x0][0x390] ;  /* 0x0000e400ff027b82 */ /* 0x000e640000000a00 */
[----:B0-----:R-:W-:-:S04]  /*0950*/  IMAD.WIDE R6, R5, 0x4, R6 ;  /* 0x0000000405067825 */ /* 0x001fc800078e0206 */
[----:B------:R-:W-:Y:S01]  /*0960*/  IMAD R5, R14, UR39, R0 ;  /* 0x000000270e057c24 */ /* 0x000fe2000f8e0200 */
[----:B------:R0:W2:Y:S01]  /*0970*/  LDG.E R13, desc[UR40][R6.64] ;  /* 0x00000028060d7981 */ /* 0x0000a2000c1e1900 */
[----:B------:R-:W-:-:S04]  /*0980*/  IMAD.WIDE.U32 R8, R9, 0x4, R6 ;  /* 0x0000000409087825 */ /* 0x000fc800078e0006 */
[----:B-1----:R-:W-:Y:S01]  /*0990*/  IMAD.WIDE R2, R5, 0x4, R2 ;  /* 0x0000000405027825 */ /* 0x002fe200078e0202 */
[----:B------:R1:W3:Y:S03]  /*09a0*/  LDG.E R0, desc[UR40][R8.64] ;  /* 0x0000002808007981 */ /* 0x0002e6000c1e1900 */
[----:B------:R-:W-:Y:S01]  /*09b0*/  IMAD.WIDE.U32 R10, R11, 0x4, R8 ;  /* 0x000000040b0a7825 */ /* 0x000fe200078e0008 */
[----:B------:R-:W-:Y:S01]  /*09c0*/  MOV R5, UR39 ;  /* 0x0000002700057c02 */ /* 0x000fe20008000f00 */
[----:B------:R-:W2:Y:S02]  /*09d0*/  LDG.E R17, desc[UR40][R2.64] ;  /* 0x0000002802117981 */ /* 0x000ea4000c1e1900 */
[----:B------:R-:W-:Y:S02]  /*09e0*/  IMAD.WIDE.U32 R26, R27, 0x4, R10 ;  /* 0x000000041b1a7825 */ /* 0x000fe400078e000a */
[----:B------:R-:W3:Y:S01]  /*09f0*/  LDG.E R19, desc[UR40][R2.64+0x4] ;  /* 0x0000042802137981 */ /* 0x000ee2000c1e1900 */
[----:B------:R-:W-:-:S03]  /*0a00*/  MOV R25, UR39 ;  /* 0x0000002700197c02 */ /* 0x000fc60008000f00 */
[----:B------:R4:W5:Y:S01]  /*0a10*/  LDG.E R21, desc[UR40][R10.64] ;  /* 0x000000280a157981 */ /* 0x000962000c1e1900 */
[----:B------:R-:W-:-:S03]  /*0a20*/  IMAD.WIDE.U32 R4, R5, 0x4, R26 ;  /* 0x0000000405047825 */ /* 0x000fc600078e001a */
[----:B------:R-:W5:Y:S01]  /*0a30*/  LDG.E R12, desc[UR40][R2.64+0x8] ;  /* 0x00000828020c7981 */ /* 0x000f62000c1e1900 */
[----:B------:R-:W-:Y:S01]  /*0a40*/  MOV R29, UR39 ;  /* 0x00000027001d7c02 */ /* 0x000fe20008000f00 */
[----:B0-----:R-:W-:Y:S02]  /*0a50*/  IMAD.WIDE.U32 R6, R25, 0x4, R4 ;  /* 0x0000000419067825 */ /* 0x001fe400078e0004 */
[----:B------:R-:W5:Y:S04]  /*0a60*/  LDG.E R23, desc[UR40][R26.64] ;  /* 0x000000281a177981 */ /* 0x000f68000c1e1900 */
[----:B------:R-:W5:Y:S01]  /*0a70*/  LDG.E R16, desc[UR40][R2.64+0xc] ;  /* 0x00000c2802107981 */ /* 0x000f62000c1e1900 */
[----:B-1----:R-:W-:-:S03]  /*0a80*/  IMAD.WIDE.U32 R8, R29, 0x4, R6 ;  /* 0x000000041d087825 */ /* 0x002fc600078e0006 */
[----:B------:R-:W5:Y:S04]  /*0a90*/  LDG.E R5, desc[UR40][R4.64] ;  /* 0x0000002804057981 */ /* 0x000f68000c1e1900 */
[----:B------:R-:W5:Y:S01]  /*0aa0*/  LDG.E R20, desc[UR40][R2.64+0x10] ;  /* 0x0000102802147981 */ /* 0x000f62000c1e1900 */
[----:B----4-:R-:W-:-:S03]  /*0ab0*/  IMAD.WIDE.U32 R10, R25, 0x4, R8 ;  /* 0x00000004190a7825 */ /* 0x010fc600078e0008 */
[----:B------:R-:W4:Y:S04]  /*0ac0*/  LDG.E R7, desc[UR40][R6.64] ;  /* 0x0000002806077981 */ /* 0x000f28000c1e1900 */
[----:B------:R-:W4:Y:S04]  /*0ad0*/  LDG.E R24, desc[UR40][R2.64+0x14] ;  /* 0x0000142802187981 */ /* 0x000f28000c1e1900 */
[----:B------:R-:W4:Y:S04]  /*0ae0*/  LDG.E R18, desc[UR40][R8.64] ;  /* 0x0000002808127981 */ /* 0x000f28000c1e1900 */
[----:B------:R-:W4:Y:S04]  /*0af0*/  LDG.E R26, desc[UR40][R2.64+0x18] ;  /* 0x00001828021a7981 */ /* 0x000f28000c1e1900 */
[----:B------:R-:W4:Y:S04]  /*0b00*/  LDG.E R28, desc[UR40][R2.64+0x1c] ;  /* 0x00001c28021c7981 */ /* 0x000f28000c1e1900 */
[----:B------:R-:W4:Y:S01]  /*0b10*/  LDG.E R10, desc[UR40][R10.64] ;  /* 0x000000280a0a7981 */ /* 0x000f22000c1e1900 */
[----:B--2---:R-:W-:-:S04]  /*0b20*/  FFMA R22, R17, R13, R22 ;  /* 0x0000000d11167223 */ /* 0x004fc80000000016 */
[----:B---3--:R-:W-:-:S04]  /*0b30*/  FFMA R19, R19, R0, R22 ;  /* 0x0000000013137223 */ /* 0x008fc80000000016 */
[----:B-----5:R-:W-:-:S04]  /*0b40*/  FFMA R19, R12, R21, R19 ;  /* 0x000000150c137223 */ /* 0x020fc80000000013 */
[----:B------:R-:W-:-:S04]  /*0b50*/  FFMA R19, R16, R23, R19 ;  /* 0x0000001710137223 */ /* 0x000fc80000000013 */
[----:B------:R-:W-:-:S04]  /*0b60*/  FFMA R5, R20, R5, R19 ;  /* 0x0000000514057223 */ /* 0x000fc80000000013 */
[----:B----4-:R-:W-:-:S04]  /*0b70*/  FFMA R5, R24, R7, R5 ;  /* 0x0000000718057223 */ /* 0x010fc80000000005 */
[----:B------:R-:W-:-:S04]  /*0b80*/  FFMA R5, R26, R18, R5 ;  /* 0x000000121a057223 */ /* 0x000fc80000000005 */
[----:B------:R-:W-:-:S07]  /*0b90*/  FFMA R22, R28, R10, R5 ;  /* 0x0000000a1c167223 */ /* 0x000fce0000000005 */
.L_x_3:
[----:B------:R-:W0:Y:S01]  /*0ba0*/  LDC R0, c[0x0][0x380] ;  /* 0x0000e000ff007b82 */ /* 0x000e220000000800 */
[----:B------:R-:W-:Y:S01]  /*0bb0*/  UIADD3 UR5, UPT, UPT, UR5, 0x1, URZ ;  /* 0x0000000105057890 */ /* 0x000fe2000fffe0ff */
[----:B------:R-:W-:Y:S01]  /*0bc0*/  IMAD R5, R14, UR39, R15 ;  /* 0x000000270e057c24 */ /* 0x000fe2000f8e020f */
[----:B------:R-:W-:-:S05]  /*0bd0*/  IADD3 R15, PT, PT, R15, 0x1, RZ ;  /* 0x000000010f0f7810 */ /* 0x000fca0007ffe0ff */
[----:B------:R-:W1:Y:S01]  /*0be0*/  LDC.64 R2, c[0x0][0x388] ;  /* 0x0000e200ff027b82 */ /* 0x000e620000000a00 */
[----:B0-----:R-:W-:Y:S01]  /*0bf0*/  ISETP.NE.AND P0, PT, R0, UR5, PT ;  /* 0x0000000500007c0c */ /* 0x001fe2000bf05270 */
[----:B-1----:R-:W-:-:S05]  /*0c00*/  IMAD.WIDE R2, R5, 0x4, R2 ;  /* 0x0000000405027825 */ /* 0x002fca00078e0202 */
[----:B------:R0:W-:Y:S07]  /*0c10*/  STG.E desc[UR40][R2.64], R22 ;  /* 0x0000001602007986 */ /* 0x0001ee000c101928 */
[----:B------:R-:W-:Y:S05]  /*0c20*/  @P0 BRA `(.L_x_4) ;  /* 0xfffffff4008c0947 */ /* 0x000fea000383ffff */
[----:B------:R-:W-:-:S06]  /*0c30*/  UIADD3 UR4, UPT, UPT, UR4, 0x1, URZ ;  /* 0x0000000104047890 */ /* 0x000fcc000fffe0ff */
[----:B------:R-:W-:-:S13]  /*0c40*/  ISETP.NE.AND P0, PT, R0, UR4, PT ;  /* 0x0000000400007c0c */ /* 0x000fda000bf05270 */
[----:B------:R-:W-:Y:S05]  /*0c50*/  @!P0 EXIT ;  /* 0x000000000000894d */ /* 0x000fea0003800000 */
[----:B------:R-:W-:Y:S01]  /*0c60*/  IADD3 R14, PT, PT, R14, 0x1, RZ ;  /* 0x000000010e0e7810 */ /* 0x000fe20007ffe0ff */
[----:B------:R-:W-:Y:S06]  /*0c70*/  BRA `(.L_x_5) ;  /* 0xfffffff400647947 */ /* 0x000fec000383ffff */
.L_x_0:
[C---:B------:R-:W-:Y:S01]  /*0c80*/  LOP3.LUT R10, R6.reuse, 0x7, RZ, 0xc0, !PT ;  /* 0x00000007060a7812 */ /* 0x040fe200078ec0ff */
[----:B------:R-:W-:Y:S01]  /*0c90*/  UMOV UR4, URZ ;  /* 0x000000ff00047c82 */ /* 0x000fe20008000000 */
[----:B------:R-:W-:Y:S02]  /*0ca0*/  LOP3.LUT R11, R6, 0x3, RZ, 0xc0, !PT ;  /* 0x00000003060b7812 */ /* 0x000fe400078ec0ff */
[----:B------:R-:W-:Y:S02]  /*0cb0*/  IADD3 R2, PT, PT, R10, -0x1, RZ ;  /* 0xffffffff0a027810 */ /* 0x000fe40007ffe0ff */
[----:B------:R-:W-:Y:S02]  /*0cc0*/  LOP3.LUT R6, R6, 0x7ffffff8, RZ, 0xc0, !PT ;  /* 0x7ffffff806067812 */ /* 0x000fe400078ec0ff */
[----:B------:R-:W-:-:S13]  /*0cd0*/  ISETP.GE.U32.AND P0, PT, R2, 0x3, PT ;  /* 0x000000030200780c */ /* 0x000fda0003f06070 */
.L_x_11:
[----:B0-----:R-:W0:Y:S01]  /*0ce0*/  LDC R8, c[0x0][0x380] ;  /* 0x0000e000ff087b82 */ /* 0x001e220000000800 */
[----:B------:R-:W-:Y:S01]  /*0cf0*/  UIADD3 UR4, UPT, UPT, UR4, 0x1, URZ ;  /* 0x0000000104047890 */ /* 0x000fe2000fffe0ff */
[----:B------:R-:W-:Y:S02]  /*0d00*/  ISETP.NE.AND P1, PT, R10, RZ, PT ;  /* 0x000000ff0a00720c */ /* 0x000fe40003f25270 */
[----:B------:R-:W-:Y:S02]  /*0d10*/  MOV R7, R0 ;  /* 0x0000000000077202 */ /* 0x000fe40000000f00 */
[C---:B0-----:R-:W-:Y:S02]  /*0d20*/  ISETP.GE.U32.AND P3, PT, R8.reuse, 0x8, PT ;  /* 0x000000080800780c */ /* 0x041fe40003f66070 */
[----:B------:R-:W-:-:S11]  /*0d30*/  ISETP.NE.AND P2, PT, R8, UR4, PT ;  /* 0x0000000408007c0c */ /* 0x000fd6000bf45270 */
[----:B-12---:R-:W-:Y:S05]  /*0d40*/  @!P3 BRA `(.L_x_6) ;  /* 0x000000000048b947 */ /* 0x006fea0003800000 */
[----:B------:R-:W0:Y:S01]  /*0d50*/  LDC.64 R4, c[0x0][0x388] ;  /* 0x0000e200ff047b82 */ /* 0x000e220000000a00 */
[----:B------:R-:W-:Y:S01]  /*0d60*/  MOV R7, R0 ;  /* 0x0000000000077202 */ /* 0x000fe20000000f00 */
[----:B------:R-:W1:Y:S01]  /*0d70*/  LDCU UR6, c[0x0][0x3a0] ;  /* 0x00007400ff0677ac */ /* 0x000e620008000800 */
[----:B------:R-:W-:-:S05]  /*0d80*/  UMOV UR5, URZ ;  /* 0x000000ff00057c82 */ /* 0x000fca0008000000 */
.L_x_7:
[----:B------:R-:W-:Y:S01]  /*0d90*/  UIADD3 UR5, UPT, UPT, UR5, 0x8, URZ ;  /* 0x0000000805057890 */ /* 0x000fe2000fffe0ff */
[----:B-12---:R-:W-:Y:S01]  /*0da0*/  IMAD R3, R14, UR6, R7 ;  /* 0x000000060e037c24 */ /* 0x006fe2000f8e0207 */
[----:B------:R-:W-:-:S03]  /*0db0*/  IADD3 R7, PT, PT, R7, 0x8, RZ ;  /* 0x0000000807077810 */ /* 0x000fc60007ffe0ff */
[----:B0-----:R-:W-:Y:S01]  /*0dc0*/  IMAD.WIDE R2, R3, 0x4, R4 ;  /* 0x0000000403027825 */ /* 0x001fe200078e0204 */
[----:B------:R-:W-:-:S04]  /*0dd0*/  ISETP.NE.AND P3, PT, R6, UR5, PT ;  /* 0x0000000506007c0c */ /* 0x000fc8000bf65270 */
[----:B------:R2:W-:Y:S04]  /*0de0*/  STG.E desc[UR40][R2.64], RZ ;  /* 0x000000ff02007986 */ /* 0x0005e8000c101928 */
[----:B------:R2:W-:Y:S04]  /*0df0*/  STG.E desc[UR40][R2.64+0x4], RZ ;  /* 0x000004ff02007986 */ /* 0x0005e8000c101928 */
[----:B------:R2:W-:Y:S04]  /*0e00*/  STG.E desc[UR40][R2.64+0x8], RZ ;  /* 0x000008ff02007986 */ /* 0x0005e8000c101928 */
[----:B------:R2:W-:Y:S04]  /*0e10*/  STG.E desc[UR40][R2.64+0xc], RZ ;  /* 0x00000cff02007986 */ /* 0x0005e8000c101928 */
[----:B------:R2:W-:Y:S04]  /*0e20*/  STG.E desc[UR40][R2.64+0x10], RZ ;  /* 0x000010ff02007986 */ /* 0x0005e8000c101928 */
[----:B------:R2:W-:Y:S04]  /*0e30*/  STG.E desc[UR40][R2.64+0x14], RZ ;  /* 0x000014ff02007986 */ /* 0x0005e8000c101928 */
[----:B------:R2:W-:Y:S04]  /*0e40*/  STG.E desc[UR40][R2.64+0x18], RZ ;  /* 0x000018ff02007986 */ /* 0x0005e8000c101928 */
[----:B------:R2:W-:Y:S01]  /*0e50*/  STG.E desc[UR40][R2.64+0x1c], RZ ;  /* 0x00001cff02007986 */ /* 0x0005e2000c101928 */
[----:B------:R-:W-:Y:S05]  /*0e60*/  @P3 BRA `(.L_x_7) ;  /* 0xfffffffc00c83947 */ /* 0x000fea000383ffff */
.L_x_6:
[----:B------:R-:W-:Y:S05]  /*0e70*/  @!P1 BRA `(.L_x_8) ;  /* 0x00000000006c9947 */ /* 0x000fea0003800000 */
[----:B------:R-:W-:Y:S01]  /*0e80*/  ISETP.NE.AND P1, PT, R11, RZ, PT ;  /* 0x000000ff0b00720c */ /* 0x000fe20003f25270 */
[----:B------:R-:W-:-:S12]  /*0e90*/  @!P0 BRA `(.L_x_9) ;  /* 0x0000000000248947 */ /* 0x000fd80003800000 */
[----:B--2---:R-:W0:Y:S01]  /*0ea0*/  LDC.64 R2, c[0x0][0x388] ;  /* 0x0000e200ff027b82 */ /* 0x004e220000000a00 */
[----:B------:R-:W1:Y:S02]  /*0eb0*/  LDCU UR5, c[0x0][0x3a0] ;  /* 0x00007400ff0577ac */ /* 0x000e640008000800 */
[----:B-1----:R-:W-:Y:S01]  /*0ec0*/  IMAD R5, R14, UR5, R7 ;  /* 0x000000050e057c24 */ /* 0x002fe2000f8e0207 */
[----:B------:R-:W-:-:S03]  /*0ed0*/  IADD3 R7, PT, PT, R7, 0x4, RZ ;  /* 0x0000000407077810 */ /* 0x000fc60007ffe0ff */
[----:B0-----:R-:W-:-:S05]  /*0ee0*/  IMAD.WIDE R2, R5, 0x4, R2 ;  /* 0x0000000405027825 */ /* 0x001fca00078e0202 */
[----:B------:R0:W-:Y:S04]  /*0ef0*/  STG.E desc[UR40][R2.64], RZ ;  /* 0x000000ff02007986 */ /* 0x0001e8000c101928 */
[----:B------:R0:W-:Y:S04]  /*0f00*/  STG.E desc[UR40][R2.64+0x4], RZ ;  /* 0x000004ff02007986 */ /* 0x0001e8000c101928 */
[----:B------:R0:W-:Y:S04]  /*0f10*/  STG.E desc[UR40][R2.64+0x8], RZ ;  /* 0x000008ff02007986 */ /* 0x0001e8000c101928 */
[----:B------:R0:W-:Y:S02]  /*0f20*/  STG.E desc[UR40][R2.64+0xc], RZ ;  /* 0x00000cff02007986 */ /* 0x0001e4000c101928 */
.L_x_9:
[----:B------:R-:W-:Y:S05]  /*0f30*/  @!P1 BRA `(.L_x_8) ;  /* 0x00000000003c9947 */ /* 0x000fea0003800000 */
[----:B------:R-:W-:Y:S02]  /*0f40*/  LOP3.LUT P3, RZ, R8, 0x1, RZ, 0xc0, !PT ;  /* 0x0000000108ff7812 */ /* 0x000fe4000786c0ff */
[----:B------:R-:W-:-:S11]  /*0f50*/  ISETP.NE.AND P1, PT, R11, 0x1, PT ;  /* 0x000000010b00780c */ /* 0x000fd60003f25270 */
[----:B------:R-:W1:Y:S08]  /*0f60*/  @P3 LDC R8, c[0x0][0x3a0] ;  /* 0x0000e800ff083b82 */ /* 0x000e700000000800 */
[----:B------:R-:W3:Y:S01]  /*0f70*/  @P3 LDC.64 R4, c[0x0][0x388] ;  /* 0x0000e200ff043b82 */ /* 0x000ee20000000a00 */
[----:B------:R-:W-:Y:S05]  /*0f80*/  @!P1 BRA `(.L_x_10) ;  /* 0x00000000001c9947 */ /* 0x000fea0003800000 */
[----:B0-2---:R-:W0:Y:S01]  /*0f90*/  LDC.64 R2, c[0x0][0x388] ;  /* 0x0000e200ff027b82 */ /* 0x005e220000000a00 */
[----:B------:R-:W2:Y:S02]  /*0fa0*/  LDCU UR5, c[0x0][0x3a0] ;  /* 0x00007400ff0577ac */ /* 0x000ea40008000800 */
[----:B--2---:R-:W-:Y:S01]  /*0fb0*/  IMAD R9, R14, UR5, R7 ;  /* 0x000000050e097c24 */ /* 0x004fe2000f8e0207 */
[----:B------:R-:W-:-:S03]  /*0fc0*/  IADD3 R7, PT, PT, R7, 0x2, RZ ;  /* 0x0000000207077810 */ /* 0x000fc60007ffe0ff */
[----:B0-----:R-:W-:-:S05]  /*0fd0*/  IMAD.WIDE R2, R9, 0x4, R2 ;  /* 0x0000000409027825 */ /* 0x001fca00078e0202 */
[----:B------:R4:W-:Y:S04]  /*0fe0*/  STG.E desc[UR40][R2.64], RZ ;  /* 0x000000ff02007986 */ /* 0x0009e8000c101928 */
[----:B------:R4:W-:Y:S02]  /*0ff0*/  STG.E desc[UR40][R2.64+0x4], RZ ;  /* 0x000004ff02007986 */ /* 0x0009e4000c101928 */
.L_x_10:
[----:B012-4-:R-:W-:-:S04]  /*1000*/  @P3 IMAD R3, R14, R8, R7 ;  /* 0x000000080e033224 */ /* 0x017fc800078e0207 */
[----:B---3--:R-:W-:-:S05]  /*1010*/  @P3 IMAD.WIDE R2, R3, 0x4, R4 ;  /* 0x0000000403023825 */ /* 0x008fca00078e0204 */
[----:B------:R1:W-:Y:S02]  /*1020*/  @P3 STG.E desc[UR40][R2.64], RZ ;  /* 0x000000ff02003986 */ /* 0x0003e4000c101928 */
.L_x_8:
[----:B------:R-:W-:Y:S01]  /*1030*/  IADD3 R14, PT, PT, R14, 0x1, RZ ;  /* 0x000000010e0e7810 */ /* 0x000fe20007ffe0ff */
[----:B------:R-:W-:Y:S06]  /*1040*/  @P2 BRA `(.L_x_11) ;  /* 0xfffffffc00242947 */ /* 0x000fec000383ffff */
[----:B------:R-:W-:Y:S05]  /*1050*/  EXIT ;  /* 0x000000000000794d */ /* 0x000fea0003800000 */
.L_x_12:
[----:B------:R-:W-:-:S00]  /*1060*/  BRA `(.L_x_12) ;  /* 0xfffffffc00fc7947 */ /* 0x000fc0000383ffff */
[----:B------:R-:W-:-:S00]  /*1070*/  NOP ;  /* 0x0000000000007918 */ /* 0x000fc00000000000 */
        /* <DEDUP_REMOVED lines=8> */
.L_x_13:


//--------------------- .nv.shared.reserved.0     --------------------------
	.section	.nv.shared.reserved.0,"aw",@nobits
	.weak		__nv_reservedSMEM_offset_0_alias
	.size		__nv_reservedSMEM_offset_0_alias, 0, 64
	.other		__nv_reservedSMEM_offset_0_alias,@"STO_CUDA_RESERVED_SHARED STV_DEFAULT"
__nv_reservedSMEM_offset_0_alias:
	.zero		0
	.zero		64


//--------------------- .nv.constant0._Z19matrixMul_2b_manualiiPfS_S_i --------------------------
	.section	.nv.constant0._Z19matrixMul_2b_manualiiPfS_S_i,"a",@progbits
	.sectionflags	@""
	.align	4
.nv.constant0._Z19matrixMul_2b_manualiiPfS_S_i:
	.zero		932


//--------------------- SYMBOLS --------------------------

	.type		.nv.reservedSmem.offset0,@object
	.size		.nv.reservedSmem.offset0,0x4
